//
// Generated by NVIDIA NVVM Compiler
//
// Compiler Build ID: CL-36424714
// Cuda compilation tools, release 13.0, V13.0.88
// Based on NVVM 20.0.0
//

.version 9.0
.target sm_100
.address_size 64

	// .globl	_Z13initialArray0iPi

.visible .entry _Z13initialArray0iPi(
	.param .u32 _Z13initialArray0iPi_param_0,
	.param .u64 .ptr .align 1 _Z13initialArray0iPi_param_1
)
{
	.reg .pred 	%p<3>;
	.reg .b32 	%r<12>;
	.reg .b64 	%rd<5>;

	ld.param.u32 	%r6, [_Z13initialArray0iPi_param_0];
	ld.param.u64 	%rd2, [_Z13initialArray0iPi_param_1];
	mov.u32 	%r7, %ctaid.x;
	mov.u32 	%r1, %ntid.x;
	mov.u32 	%r8, %tid.x;
	mad.lo.s32 	%r11, %r7, %r1, %r8;
	setp.ge.s32 	%p1, %r11, %r6;
	@%p1 bra 	$L__BB0_3;
	mov.u32 	%r9, %nctaid.x;
	mul.lo.s32 	%r3, %r1, %r9;
	cvta.to.global.u64 	%rd1, %rd2;
$L__BB0_2:
	mul.wide.s32 	%rd3, %r11, 4;
	add.s64 	%rd4, %rd1, %rd3;
	mov.b32 	%r10, 0;
	st.global.u32 	[%rd4], %r10;
	add.s32 	%r11, %r11, %r3;
	setp.lt.s32 	%p2, %r11, %r6;
	@%p2 bra 	$L__BB0_2;
$L__BB0_3:
	ret;

}


// ===== COMPILED SASS (sm_100) =====

	.target	sm_100

	.elftype	@"ET_EXEC"


//--------------------- .note.nv.tkinfo           --------------------------
	.section	.note.nv.tkinfo,"",@"SHT_NOTE"
	.sectionflags	@"SHF_NOTE_NV_TKINFO"
	.tkinfo
        /*0018*/ 	.word	0x00000002
        /*0030*/ 	.string	""
        /*0030*/ 	.string	"ptxas"
        /*0030*/ 	.string	"Cuda compilation tools, release 13.0, V13.0.88"
        /*0030*/ 	.string	"Build cuda_13.0.r13.0/compiler.36424714_0"
        /*0030*/ 	.string	"-arch sm_100 -m 64 "



//--------------------- .note.nv.cuinfo           --------------------------
	.section	.note.nv.cuinfo,"",@"SHT_NOTE"
	.sectionflags	@"SHF_NOTE_NV_CUINFO"
        /*0018*/ 	.short	0x0002
        /*001a*/ 	.short	0x0064
        /*001c*/ 	.short	0x0082
	.zero		2


//--------------------- .nv.info                  --------------------------
	.section	.nv.info,"",@"SHT_CUDA_INFO"
	.align	4


	//----- nvinfo : EIATTR_REGCOUNT
	.align		4
        /*0000*/ 	.byte	0x04, 0x2f
        /*0002*/ 	.short	(.L_1 - .L_0)
	.align		4
.L_0:
        /*0004*/ 	.word	index@(_Z13initialArray0iPi)
        /*0008*/ 	.word	0x0000000a


	//----- nvinfo : EIATTR_FRAME_SIZE
	.align		4
.L_1:
        /*000c*/ 	.byte	0x04, 0x11
        /*000e*/ 	.short	(.L_3 - .L_2)
	.align		4
.L_2:
        /*0010*/ 	.word	index@(_Z13initialArray0iPi)
        /*0014*/ 	.word	0x00000000


	//----- nvinfo : EIATTR_MIN_STACK_SIZE
	.align		4
.L_3:
        /*0018*/ 	.byte	0x04, 0x12
        /*001a*/ 	.short	(.L_5 - .L_4)
	.align		4
.L_4:
        /*001c*/ 	.word	index@(_Z13initialArray0iPi)
        /*0020*/ 	.word	0x00000000
.L_5:


//--------------------- .nv.compat                --------------------------
	.section	.nv.compat,"",@"SHT_CUDA_COMPAT_INFO"
	.align	4
        /*0000*/ 	.byte	0x02, 0x09, 0x00, 0x00, 0x02, 0x02, 0x01, 0x00, 0x02, 0x05, 0x05, 0x00, 0x03, 0x07, 0x01, 0x01
        /*0010*/ 	.byte	0x02, 0x03, 0x00, 0x00, 0x02, 0x06, 0x01, 0x00, 0x04, 0x0b, 0x08, 0x00, 0x09, 0x00, 0x00, 0x00
        /*0020*/ 	.byte	0x00, 0x00, 0x00, 0x00


//--------------------- .nv.info._Z13initialArray0iPi --------------------------
	.section	.nv.info._Z13initialArray0iPi,"",@"SHT_CUDA_INFO"
	.sectionflags	@""
	.align	4


	//----- nvinfo : EIATTR_CUDA_API_VERSION
	.align		4
        /*0000*/ 	.byte	0x04, 0x37
        /*0002*/ 	.short	(.L_7 - .L_6)
.L_6:
        /*0004*/ 	.word	0x00000082


	//----- nvinfo : EIATTR_KPARAM_INFO
	.align		4
.L_7:
        /*0008*/ 	.byte	0x04, 0x17
        /*000a*/ 	.short	(.L_9 - .L_8)
.L_8:
        /*000c*/ 	.word	0x00000000
        /*0010*/ 	.short	0x0001
        /*0012*/ 	.short	0x0008
        /*0014*/ 	.byte	0x00, 0xf5, 0x21, 0x00


	//----- nvinfo : EIATTR_KPARAM_INFO
	.align		4
.L_9:
        /*0018*/ 	.byte	0x04, 0x17
        /*001a*/ 	.short	(.L_11 - .L_10)
.L_10:
        /*001c*/ 	.word	0x00000000
        /*0020*/ 	.short	0x0000
        /*0022*/ 	.short	0x0000
        /*0024*/ 	.byte	0x00, 0xf0, 0x11, 0x00


	//----- nvinfo : EIATTR_SPARSE_MMA_MASK
	.align		4
.L_11:
        /*0028*/ 	.byte	0x03, 0x50
        /*002a*/ 	.short	0x0000


	//----- nvinfo : EIATTR_MAXREG_COUNT
	.align		4
        /*002c*/ 	.byte	0x03, 0x1b
        /*002e*/ 	.short	0x00ff


	//----- nvinfo : EIATTR_MERCURY_ISA_VERSION
	.align		4
        /*0030*/ 	.byte	0x03, 0x5f
        /*0032*/ 	.short	0x0101


	//----- nvinfo : EIATTR_VRC_CTA_INIT_COUNT
	.align		4
        /*0034*/ 	.byte	0x02, 0x4a
	.zero		1
	.zero		1


	//----- nvinfo : EIATTR_EXIT_INSTR_OFFSETS
	.align		4
        /*0038*/ 	.byte	0x04, 0x1c
        /*003a*/ 	.short	(.L_13 - .L_12)


	//   ....[0]....
.L_12:
        /*003c*/ 	.word	0x00000070


	//   ....[1]....
        /*0040*/ 	.word	0x00000110


	//----- nvinfo : EIATTR_CRS_STACK_SIZE
	.align		4
.L_13:
        /*0044*/ 	.byte	0x04, 0x1e
        /*0046*/ 	.short	(.L_15 - .L_14)
.L_14:
        /*0048*/ 	.word	0x00000000


	//----- nvinfo : EIATTR_CBANK_PARAM_SIZE
	.align		4
.L_15:
        /*004c*/ 	.byte	0x03, 0x19
        /*004e*/ 	.short	0x0010


	//----- nvinfo : EIATTR_PARAM_CBANK
	.align		4
        /*0050*/ 	.byte	0x04, 0x0a
        /*0052*/ 	.short	(.L_17 - .L_16)
	.align		4
.L_16:
        /*0054*/ 	.word	index@(.nv.constant0._Z13initialArray0iPi)
        /*0058*/ 	.short	0x0380
        /*005a*/ 	.short	0x0010


	//----- nvinfo : EIATTR_SW_WAR
	.align		4
.L_17:
        /*005c*/ 	.byte	0x04, 0x36
        /*005e*/ 	.short	(.L_19 - .L_18)
.L_18:
        /*0060*/ 	.word	0x00000008
.L_19:


//--------------------- .nv.callgraph             --------------------------
	.section	.nv.callgraph,"",@"SHT_CUDA_CALLGRAPH"
	.align	4
	.sectionentsize	8
	.align		4
        /*0000*/ 	.word	0x00000000
	.align		4
        /*0004*/ 	.word	0xffffffff
	.align		4
        /*0008*/ 	.word	0x00000000
	.align		4
        /*000c*/ 	.word	0xfffffffe
	.align		4
        /*0010*/ 	.word	0x00000000
	.align		4
        /*0014*/ 	.word	0xfffffffd
	.align		4
        /*0018*/ 	.word	0x00000000
	.align		4
        /*001c*/ 	.word	0xfffffffc


//--------------------- .text._Z13initialArray0iPi --------------------------
	.section	.text._Z13initialArray0iPi,"ax",@progbits
	.align	128
        .global         _Z13initialArray0iPi
        .type           _Z13initialArray0iPi,@function
        .size           _Z13initialArray0iPi,(.L_x_2 - _Z13initialArray0iPi)
        .other          _Z13initialArray0iPi,@"STO_CUDA_ENTRY STV_DEFAULT"
_Z13initialArray0iPi:
.text._Z13initialArray0iPi:
[----:B------:R-:W-:Y:S01]  /*0000*/  LDC R1, c[0x0][0x37c] ;  /* 0x0000df00ff017b82 */ /* 0x000fe20000000800 */
[----:B------:R-:W0:Y:S07]  /*0010*/  S2R R0, SR_TID.X ;  /* 0x0000000000007919 */ /* 0x000e2e0000002100 */
[----:B------:R-:W0:Y:S01]  /*0020*/  S2UR UR4, SR_CTAID.X ;  /* 0x00000000000479c3 */ /* 0x000e220000002500 */
[----:B------:R-:W1:Y:S07]  /*0030*/  LDCU UR5, c[0x0][0x380] ;  /* 0x00007000ff0577ac */ /* 0x000e6e0008000800 */
[----:B------:R-:W0:Y:S02]  /*0040*/  LDC R7, c[0x0][0x360] ;  /* 0x0000d800ff077b82 */ /* 0x000e240000000800 */
[----:B0-----:R-:W-:-:S05]  /*0050*/  IMAD R0, R7, UR4, R0 ;  /* 0x0000000407007c24 */ /* 0x001fca000f8e0200 */
[----:B-1----:R-:W-:-:S13]  /*0060*/  ISETP.GE.AND P0, PT, R0, UR5, PT ;  /* 0x0000000500007c0c */ /* 0x002fda000bf06270 */
[----:B------:R-:W-:Y:S05]  /*0070*/  @P0 EXIT ;  /* 0x000000000000094d */ /* 0x000fea0003800000 */
[----:B------:R-:W0:Y:S01]  /*0080*/  LDC.64 R4, c[0x0][0x388] ;  /* 0x0000e200ff047b82 */ /* 0x000e220000000a00 */
[----:B------:R-:W1:Y:S01]  /*0090*/  LDCU UR4, c[0x0][0x370] ;  /* 0x00006e00ff0477ac */ /* 0x000e620008000800 */
[----:B------:R-:W2:Y:S01]  /*00a0*/  LDCU.64 UR6, c[0x0][0x358] ;  /* 0x00006b00ff0677ac */ /* 0x000ea20008000a00 */
[----:B-1----:R-:W-:-:S07]  /*00b0*/  IMAD R7, R7, UR4, RZ ;  /* 0x0000000407077c24 */ /* 0x002fce000f8e02ff */
.L_x_0:
[----:B0-----:R-:W-:Y:S01]  /*00c0*/  IMAD.WIDE R2, R0, 0x4, R4 ;  /* 0x0000000400027825 */ /* 0x001fe200078e0204 */
[----:B------:R-:W-:-:S04]  /*00d0*/  IADD3 R0, PT, PT, R7, R0, RZ ;  /* 0x0000000007007210 */ /* 0x000fc80007ffe0ff */
[----:B--2---:R1:W-:Y:S01]  /*00e0*/  STG.E desc[UR6][R2.64], RZ ;  /* 0x000000ff02007986 */ /* 0x0043e2000c101906 */
[----:B------:R-:W-:-:S13]  /*00f0*/  ISETP.GE.AND P0, PT, R0, UR5, PT ;  /* 0x0000000500007c0c */ /* 0x000fda000bf06270 */
[----:B-1----:R-:W-:Y:S05]  /*0100*/  @!P0 BRA `(.L_x_0) ;  /* 0xfffffffc00ec8947 */ /* 0x002fea000383ffff */
[----:B------:R-:W-:Y:S05]  /*0110*/  EXIT ;  /* 0x000000000000794d */ /* 0x000fea0003800000 */
.L_x_1:
[----:B------:R-:W-:-:S00]  /*0120*/  BRA `(.L_x_1) ;  /* 0xfffffffc00fc7947 */ /* 0x000fc0000383ffff */
[----:B------:R-:W-:-:S00]  /*0130*/  NOP ;  /* 0x0000000000007918 */ /* 0x000fc00000000000 */
        /* <DEDUP_REMOVED lines=12> */
.L_x_2:


//--------------------- .nv.shared.reserved.0     --------------------------
	.section	.nv.shared.reserved.0,"aw",@nobits
	.weak		__nv_reservedSMEM_offset_0_alias
	.size		__nv_reservedSMEM_offset_0_alias, 0, 64
	.other		__nv_reservedSMEM_offset_0_alias,@"STO_CUDA_RESERVED_SHARED STV_DEFAULT"
__nv_reservedSMEM_offset_0_alias:
	.zero		0
	.zero		64


//--------------------- .nv.constant0._Z13initialArray0iPi --------------------------
	.section	.nv.constant0._Z13initialArray0iPi,"a",@progbits
	.sectionflags	@""
	.align	4
.nv.constant0._Z13initialArray0iPi:
	.zero		912


//--------------------- SYMBOLS --------------------------

	.type		.nv.reservedSmem.offset0,@object
	.size		.nv.reservedSmem.offset0,0x4
